//
// Generated by NVIDIA NVVM Compiler
//
// Compiler Build ID: CL-36424714
// Cuda compilation tools, release 13.0, V13.0.88
// Based on NVVM 20.0.0
//

.version 9.0
.target sm_100
.address_size 64

	// .globl	_Z5bingoPPiS0_iib
.extern .func  (.param .b32 func_retval0) vprintf
(
	.param .b64 vprintf_param_0,
	.param .b64 vprintf_param_1
)
;
// _ZZ5bingoPPiS0_iibE6shared has been demoted
.global .align 1 .b8 $str[8] = {98, 105, 110, 103, 111, 33, 33};
.global .align 1 .b8 $str$1[6] = {10, 10, 32, 37, 100};
.global .align 1 .b8 $str$2[12] = {10, 78, 111, 32, 66, 105, 110, 103, 111, 63, 63};
.global .align 1 .b8 $str$3[5] = {10, 32, 37, 100};

.visible .entry _Z5bingoPPiS0_iib(
	.param .u64 .ptr .align 1 _Z5bingoPPiS0_iib_param_0,
	.param .u64 .ptr .align 1 _Z5bingoPPiS0_iib_param_1,
	.param .u32 _Z5bingoPPiS0_iib_param_2,
	.param .u32 _Z5bingoPPiS0_iib_param_3,
	.param .u8 _Z5bingoPPiS0_iib_param_4
)
{
	.local .align 8 .b8 	__local_depot0[32];
	.reg .b64 	%SP;
	.reg .b64 	%SPL;
	.reg .pred 	%p<53>;
	.reg .b16 	%rs<2>;
	.reg .b32 	%r<187>;
	.reg .b64 	%rd<65>;
	// demoted variable
	.shared .align 4 .u32 _ZZ5bingoPPiS0_iibE6shared;
	mov.u64 	%SPL, __local_depot0;
	cvta.local.u64 	%SP, %SPL;
	ld.param.u64 	%rd11, [_Z5bingoPPiS0_iib_param_0];
	ld.param.u64 	%rd12, [_Z5bingoPPiS0_iib_param_1];
	ld.param.u32 	%r85, [_Z5bingoPPiS0_iib_param_2];
	ld.param.u32 	%r86, [_Z5bingoPPiS0_iib_param_3];
	ld.param.s8 	%rs1, [_Z5bingoPPiS0_iib_param_4];
	add.u64 	%rd1, %SPL, 0;
	add.u64 	%rd14, %SP, 24;
	add.u64 	%rd2, %SPL, 24;
	mov.b32 	%r87, 0;
	st.local.u32 	[%rd1], %r87;
	st.local.u32 	[%rd1+4], %r87;
	st.local.u32 	[%rd1+8], %r87;
	st.local.u32 	[%rd1+12], %r87;
	st.local.u32 	[%rd1+16], %r87;
	setp.lt.s32 	%p1, %r85, 1;
	@%p1 bra 	$L__BB0_49;
	mov.u32 	%r89, %tid.x;
	mul.lo.s32 	%r90, %r89, 5;
	cvta.to.global.u64 	%rd15, %rd12;
	mul.wide.u32 	%rd16, %r90, 8;
	add.s64 	%rd3, %rd15, %rd16;
	cvta.to.global.u64 	%rd4, %rd11;
	mov.b32 	%r183, 0;
	mov.u32 	%r174, %r183;
	mov.u32 	%r165, %r183;
	mov.u32 	%r156, %r183;
	mov.u32 	%r147, %r183;
	mov.u32 	%r148, %r183;
	mov.u32 	%r140, %r183;
$L__BB0_2:
	setp.lt.s32 	%p2, %r86, 1;
	mul.wide.u32 	%rd17, %r140, 8;
	add.s64 	%rd5, %rd4, %rd17;
	@%p2 bra 	$L__BB0_12;
	mov.b32 	%r10, 0;
	bra.uni 	$L__BB0_6;
$L__BB0_4:
	setp.ne.s16 	%p8, %rs1, 0;
	bar.sync 	0;
	ld.shared.u32 	%r95, [_ZZ5bingoPPiS0_iibE6shared];
	setp.ne.s32 	%p9, %r95, 0;
	and.pred  	%p10, %p8, %p9;
	@%p10 bra 	$L__BB0_50;
	add.s32 	%r10, %r10, 1;
	setp.eq.s32 	%p11, %r10, %r86;
	@%p11 bra 	$L__BB0_12;
$L__BB0_6:
	setp.eq.s32 	%p3, %r140, 0;
	ld.global.u64 	%rd6, [%rd3];
	@%p3 bra 	$L__BB0_8;
	mul.wide.u32 	%rd18, %r10, 4;
	add.s64 	%rd19, %rd6, %rd18;
	ld.u32 	%r144, [%rd19];
	bra.uni 	$L__BB0_9;
$L__BB0_8:
	mul.wide.u32 	%rd20, %r10, 4;
	add.s64 	%rd21, %rd6, %rd20;
	ld.u32 	%r144, [%rd21];
	add.s32 	%r148, %r144, %r148;
$L__BB0_9:
	ld.global.u64 	%rd22, [%rd5];
	ld.u32 	%r92, [%rd22];
	setp.ne.s32 	%p4, %r144, %r92;
	@%p4 bra 	$L__BB0_4;
	sub.s32 	%r148, %r148, %r144;
	mul.wide.u32 	%rd23, %r10, 4;
	add.s64 	%rd24, %rd1, %rd23;
	ld.local.u32 	%r93, [%rd24];
	add.s32 	%r94, %r93, 1;
	st.local.u32 	[%rd24], %r94;
	add.s32 	%r147, %r147, 1;
	setp.ne.s32 	%p5, %r94, 5;
	setp.ne.s32 	%p6, %r147, 5;
	and.pred  	%p7, %p5, %p6;
	@%p7 bra 	$L__BB0_4;
$L__BB0_11:
	mov.u64 	%rd58, $str;
	cvta.global.u64 	%rd59, %rd58;
	{ // callseq 2, 0
	.param .b64 param0;
	st.param.b64 	[param0], %rd59;
	.param .b64 param1;
	st.param.b64 	[param1], 0;
	.param .b32 retval0;
	call.uni (retval0), 
	vprintf, 
	(
	param0, 
	param1
	);
	ld.param.b32 	%r126, [retval0];
	} // callseq 2
	ld.global.u64 	%rd60, [%rd5];
	ld.u32 	%r128, [%rd60];
	mul.lo.s32 	%r129, %r128, %r148;
	st.local.u32 	[%rd2], %r129;
	mov.u64 	%rd61, $str$1;
	cvta.global.u64 	%rd62, %rd61;
	{ // callseq 3, 0
	.param .b64 param0;
	st.param.b64 	[param0], %rd62;
	.param .b64 param1;
	st.param.b64 	[param1], %rd14;
	.param .b32 retval0;
	call.uni (retval0), 
	vprintf, 
	(
	param0, 
	param1
	);
	ld.param.b32 	%r130, [retval0];
	} // callseq 3
	ld.global.u64 	%rd64, [%rd5];
	ld.u32 	%r132, [%rd64];
	mul.lo.s32 	%r133, %r132, %r148;
	st.shared.u32 	[_ZZ5bingoPPiS0_iibE6shared], %r133;
	bra.uni 	$L__BB0_50;
$L__BB0_12:
	setp.lt.s32 	%p12, %r86, 1;
	bar.sync 	0;
	@%p12 bra 	$L__BB0_21;
	mov.b32 	%r152, 0;
$L__BB0_14:
	setp.eq.s32 	%p13, %r140, 0;
	ld.global.u64 	%rd7, [%rd3+8];
	@%p13 bra 	$L__BB0_16;
	mul.wide.u32 	%rd25, %r152, 4;
	add.s64 	%rd26, %rd7, %rd25;
	ld.u32 	%r154, [%rd26];
	bra.uni 	$L__BB0_17;
$L__BB0_16:
	mul.wide.u32 	%rd27, %r152, 4;
	add.s64 	%rd28, %rd7, %rd27;
	ld.u32 	%r154, [%rd28];
	add.s32 	%r148, %r154, %r148;
$L__BB0_17:
	ld.global.u64 	%rd29, [%rd5];
	ld.u32 	%r98, [%rd29];
	setp.ne.s32 	%p14, %r154, %r98;
	@%p14 bra 	$L__BB0_19;
	sub.s32 	%r148, %r148, %r154;
	mul.wide.u32 	%rd30, %r152, 4;
	add.s64 	%rd31, %rd1, %rd30;
	ld.local.u32 	%r99, [%rd31];
	add.s32 	%r100, %r99, 1;
	st.local.u32 	[%rd31], %r100;
	add.s32 	%r156, %r156, 1;
	setp.eq.s32 	%p15, %r100, 5;
	setp.eq.s32 	%p16, %r156, 5;
	or.pred  	%p17, %p15, %p16;
	@%p17 bra 	$L__BB0_11;
$L__BB0_19:
	setp.ne.s16 	%p18, %rs1, 0;
	bar.sync 	0;
	ld.shared.u32 	%r101, [_ZZ5bingoPPiS0_iibE6shared];
	setp.ne.s32 	%p19, %r101, 0;
	and.pred  	%p20, %p18, %p19;
	@%p20 bra 	$L__BB0_50;
	add.s32 	%r152, %r152, 1;
	setp.ne.s32 	%p21, %r152, %r86;
	@%p21 bra 	$L__BB0_14;
$L__BB0_21:
	setp.lt.s32 	%p22, %r86, 1;
	bar.sync 	0;
	@%p22 bra 	$L__BB0_30;
	mov.b32 	%r161, 0;
$L__BB0_23:
	setp.eq.s32 	%p23, %r140, 0;
	ld.global.u64 	%rd8, [%rd3+16];
	@%p23 bra 	$L__BB0_25;
	mul.wide.u32 	%rd32, %r161, 4;
	add.s64 	%rd33, %rd8, %rd32;
	ld.u32 	%r163, [%rd33];
	bra.uni 	$L__BB0_26;
$L__BB0_25:
	mul.wide.u32 	%rd34, %r161, 4;
	add.s64 	%rd35, %rd8, %rd34;
	ld.u32 	%r163, [%rd35];
	add.s32 	%r148, %r163, %r148;
$L__BB0_26:
	ld.global.u64 	%rd36, [%rd5];
	ld.u32 	%r104, [%rd36];
	setp.ne.s32 	%p24, %r163, %r104;
	@%p24 bra 	$L__BB0_28;
	sub.s32 	%r148, %r148, %r163;
	mul.wide.u32 	%rd37, %r161, 4;
	add.s64 	%rd38, %rd1, %rd37;
	ld.local.u32 	%r105, [%rd38];
	add.s32 	%r106, %r105, 1;
	st.local.u32 	[%rd38], %r106;
	add.s32 	%r165, %r165, 1;
	setp.eq.s32 	%p25, %r106, 5;
	setp.eq.s32 	%p26, %r165, 5;
	or.pred  	%p27, %p25, %p26;
	@%p27 bra 	$L__BB0_11;
$L__BB0_28:
	setp.ne.s16 	%p28, %rs1, 0;
	bar.sync 	0;
	ld.shared.u32 	%r107, [_ZZ5bingoPPiS0_iibE6shared];
	setp.ne.s32 	%p29, %r107, 0;
	and.pred  	%p30, %p28, %p29;
	@%p30 bra 	$L__BB0_50;
	add.s32 	%r161, %r161, 1;
	setp.ne.s32 	%p31, %r161, %r86;
	@%p31 bra 	$L__BB0_23;
$L__BB0_30:
	setp.lt.s32 	%p32, %r86, 1;
	bar.sync 	0;
	@%p32 bra 	$L__BB0_39;
	mov.b32 	%r170, 0;
$L__BB0_32:
	setp.eq.s32 	%p33, %r140, 0;
	ld.global.u64 	%rd9, [%rd3+24];
	@%p33 bra 	$L__BB0_34;
	mul.wide.u32 	%rd39, %r170, 4;
	add.s64 	%rd40, %rd9, %rd39;
	ld.u32 	%r172, [%rd40];
	bra.uni 	$L__BB0_35;
$L__BB0_34:
	mul.wide.u32 	%rd41, %r170, 4;
	add.s64 	%rd42, %rd9, %rd41;
	ld.u32 	%r172, [%rd42];
	add.s32 	%r148, %r172, %r148;
$L__BB0_35:
	ld.global.u64 	%rd43, [%rd5];
	ld.u32 	%r110, [%rd43];
	setp.ne.s32 	%p34, %r172, %r110;
	@%p34 bra 	$L__BB0_37;
	sub.s32 	%r148, %r148, %r172;
	mul.wide.u32 	%rd44, %r170, 4;
	add.s64 	%rd45, %rd1, %rd44;
	ld.local.u32 	%r111, [%rd45];
	add.s32 	%r112, %r111, 1;
	st.local.u32 	[%rd45], %r112;
	add.s32 	%r174, %r174, 1;
	setp.eq.s32 	%p35, %r112, 5;
	setp.eq.s32 	%p36, %r174, 5;
	or.pred  	%p37, %p35, %p36;
	@%p37 bra 	$L__BB0_11;
$L__BB0_37:
	setp.ne.s16 	%p38, %rs1, 0;
	bar.sync 	0;
	ld.shared.u32 	%r113, [_ZZ5bingoPPiS0_iibE6shared];
	setp.ne.s32 	%p39, %r113, 0;
	and.pred  	%p40, %p38, %p39;
	@%p40 bra 	$L__BB0_50;
	add.s32 	%r170, %r170, 1;
	setp.ne.s32 	%p41, %r170, %r86;
	@%p41 bra 	$L__BB0_32;
$L__BB0_39:
	setp.lt.s32 	%p42, %r86, 1;
	bar.sync 	0;
	@%p42 bra 	$L__BB0_48;
	mov.b32 	%r179, 0;
$L__BB0_41:
	setp.eq.s32 	%p43, %r140, 0;
	ld.global.u64 	%rd10, [%rd3+32];
	@%p43 bra 	$L__BB0_43;
	mul.wide.u32 	%rd46, %r179, 4;
	add.s64 	%rd47, %rd10, %rd46;
	ld.u32 	%r181, [%rd47];
	bra.uni 	$L__BB0_44;
$L__BB0_43:
	mul.wide.u32 	%rd48, %r179, 4;
	add.s64 	%rd49, %rd10, %rd48;
	ld.u32 	%r181, [%rd49];
	add.s32 	%r148, %r181, %r148;
$L__BB0_44:
	ld.global.u64 	%rd50, [%rd5];
	ld.u32 	%r116, [%rd50];
	setp.ne.s32 	%p44, %r181, %r116;
	@%p44 bra 	$L__BB0_46;
	sub.s32 	%r148, %r148, %r181;
	mul.wide.u32 	%rd51, %r179, 4;
	add.s64 	%rd52, %rd1, %rd51;
	ld.local.u32 	%r117, [%rd52];
	add.s32 	%r118, %r117, 1;
	st.local.u32 	[%rd52], %r118;
	add.s32 	%r183, %r183, 1;
	setp.eq.s32 	%p45, %r118, 5;
	setp.eq.s32 	%p46, %r183, 5;
	or.pred  	%p47, %p45, %p46;
	@%p47 bra 	$L__BB0_11;
$L__BB0_46:
	setp.ne.s16 	%p48, %rs1, 0;
	bar.sync 	0;
	ld.shared.u32 	%r119, [_ZZ5bingoPPiS0_iibE6shared];
	setp.ne.s32 	%p49, %r119, 0;
	and.pred  	%p50, %p48, %p49;
	@%p50 bra 	$L__BB0_50;
	add.s32 	%r179, %r179, 1;
	setp.ne.s32 	%p51, %r179, %r86;
	@%p51 bra 	$L__BB0_41;
$L__BB0_48:
	bar.sync 	0;
	add.s32 	%r140, %r140, 1;
	setp.ne.s32 	%p52, %r140, %r85;
	@%p52 bra 	$L__BB0_2;
$L__BB0_49:
	mov.u64 	%rd53, $str$2;
	cvta.global.u64 	%rd54, %rd53;
	{ // callseq 0, 0
	.param .b64 param0;
	st.param.b64 	[param0], %rd54;
	.param .b64 param1;
	st.param.b64 	[param1], 0;
	.param .b32 retval0;
	call.uni (retval0), 
	vprintf, 
	(
	param0, 
	param1
	);
	ld.param.b32 	%r121, [retval0];
	} // callseq 0
	ld.shared.u32 	%r123, [_ZZ5bingoPPiS0_iibE6shared];
	st.local.u32 	[%rd2], %r123;
	mov.u64 	%rd55, $str$3;
	cvta.global.u64 	%rd56, %rd55;
	{ // callseq 1, 0
	.param .b64 param0;
	st.param.b64 	[param0], %rd56;
	.param .b64 param1;
	st.param.b64 	[param1], %rd14;
	.param .b32 retval0;
	call.uni (retval0), 
	vprintf, 
	(
	param0, 
	param1
	);
	ld.param.b32 	%r124, [retval0];
	} // callseq 1
	bar.sync 	0;
$L__BB0_50:
	ret;

}


// ===== COMPILED SASS (sm_100) =====

	.target	sm_100

	.elftype	@"ET_EXEC"


//--------------------- .note.nv.tkinfo           --------------------------
	.section	.note.nv.tkinfo,"",@"SHT_NOTE"
	.sectionflags	@"SHF_NOTE_NV_TKINFO"
	.tkinfo
        /*0018*/ 	.word	0x00000002
        /*0030*/ 	.string	""
        /*0030*/ 	.string	"ptxas"
        /*0030*/ 	.string	"Cuda compilation tools, release 13.0, V13.0.88"
        /*0030*/ 	.string	"Build cuda_13.0.r13.0/compiler.36424714_0"
        /*0030*/ 	.string	"-arch sm_100 -m 64 "



//--------------------- .note.nv.cuinfo           --------------------------
	.section	.note.nv.cuinfo,"",@"SHT_NOTE"
	.sectionflags	@"SHF_NOTE_NV_CUINFO"
        /*0018*/ 	.short	0x0002
        /*001a*/ 	.short	0x0064
        /*001c*/ 	.short	0x0082
	.zero		2


//--------------------- .nv.info                  --------------------------
	.section	.nv.info,"",@"SHT_CUDA_INFO"
	.align	4


	//----- nvinfo : EIATTR_REGCOUNT
	.align		4
        /*0000*/ 	.byte	0x04, 0x2f
        /*0002*/ 	.short	(.L_5 - .L_4)
	.align		4
.L_4:
        /*0004*/ 	.word	index@(_Z5bingoPPiS0_iib)
        /*0008*/ 	.word	0x00000019


	//----- nvinfo : EIATTR_FRAME_SIZE
	.align		4
.L_5:
        /*000c*/ 	.byte	0x04, 0x11
        /*000e*/ 	.short	(.L_7 - .L_6)
	.align		4
.L_6:
        /*0010*/ 	.word	index@(_Z5bingoPPiS0_iib)
        /*0014*/ 	.word	0x00000020


	//----- nvinfo : EIATTR_MIN_STACK_SIZE
	.align		4
.L_7:
        /*0018*/ 	.byte	0x04, 0x12
        /*001a*/ 	.short	(.L_9 - .L_8)
	.align		4
.L_8:
        /*001c*/ 	.word	index@(_Z5bingoPPiS0_iib)
        /*0020*/ 	.word	0x00000020
.L_9:


//--------------------- .nv.compat                --------------------------
	.section	.nv.compat,"",@"SHT_CUDA_COMPAT_INFO"
	.align	4
        /*0000*/ 	.byte	0x02, 0x09, 0x00, 0x00, 0x02, 0x02, 0x01, 0x00, 0x02, 0x05, 0x05, 0x00, 0x03, 0x07, 0x01, 0x01
        /*0010*/ 	.byte	0x02, 0x03, 0x00, 0x00, 0x02, 0x06, 0x01, 0x00, 0x04, 0x0b, 0x08, 0x00, 0x09, 0x00, 0x00, 0x00
        /*0020*/ 	.byte	0x00, 0x00, 0x00, 0x00


//--------------------- .nv.info._Z5bingoPPiS0_iib --------------------------
	.section	.nv.info._Z5bingoPPiS0_iib,"",@"SHT_CUDA_INFO"
	.sectionflags	@""
	.align	4


	//----- nvinfo : EIATTR_CUDA_API_VERSION
	.align		4
        /*0000*/ 	.byte	0x04, 0x37
        /*0002*/ 	.short	(.L_11 - .L_10)
.L_10:
        /*0004*/ 	.word	0x00000082


	//----- nvinfo : EIATTR_KPARAM_INFO
	.align		4
.L_11:
        /*0008*/ 	.byte	0x04, 0x17
        /*000a*/ 	.short	(.L_13 - .L_12)
.L_12:
        /*000c*/ 	.word	0x00000000
        /*0010*/ 	.short	0x0004
        /*0012*/ 	.short	0x0018
        /*0014*/ 	.byte	0x00, 0xf0, 0x05, 0x00


	//----- nvinfo : EIATTR_KPARAM_INFO
	.align		4
.L_13:
        /*0018*/ 	.byte	0x04, 0x17
        /*001a*/ 	.short	(.L_15 - .L_14)
.L_14:
        /*001c*/ 	.word	0x00000000
        /*0020*/ 	.short	0x0003
        /*0022*/ 	.short	0x0014
        /*0024*/ 	.byte	0x00, 0xf0, 0x11, 0x00


	//----- nvinfo : EIATTR_KPARAM_INFO
	.align		4
.L_15:
        /*0028*/ 	.byte	0x04, 0x17
        /*002a*/ 	.short	(.L_17 - .L_16)
.L_16:
        /*002c*/ 	.word	0x00000000
        /*0030*/ 	.short	0x0002
        /*0032*/ 	.short	0x0010
        /*0034*/ 	.byte	0x00, 0xf0, 0x11, 0x00


	//----- nvinfo : EIATTR_KPARAM_INFO
	.align		4
.L_17:
        /*0038*/ 	.byte	0x04, 0x17
        /*003a*/ 	.short	(.L_19 - .L_18)
.L_18:
        /*003c*/ 	.word	0x00000000
        /*0040*/ 	.short	0x0001
        /*0042*/ 	.short	0x0008
        /*0044*/ 	.byte	0x00, 0xf5, 0x21, 0x00


	//----- nvinfo : EIATTR_KPARAM_INFO
	.align		4
.L_19:
        /*0048*/ 	.byte	0x04, 0x17
        /*004a*/ 	.short	(.L_21 - .L_20)
.L_20:
        /*004c*/ 	.word	0x00000000
        /*0050*/ 	.short	0x0000
        /*0052*/ 	.short	0x0000
        /*0054*/ 	.byte	0x00, 0xf5, 0x21, 0x00


	//----- nvinfo : EIATTR_SPARSE_MMA_MASK
	.align		4
.L_21:
        /*0058*/ 	.byte	0x03, 0x50
        /*005a*/ 	.short	0x0000


	//----- nvinfo : EIATTR_MAXREG_COUNT
	.align		4
        /*005c*/ 	.byte	0x03, 0x1b
        /*005e*/ 	.short	0x00ff


	//----- nvinfo : EIATTR_NUM_BARRIERS
	.align		4
        /*0060*/ 	.byte	0x02, 0x4c
        /*0062*/ 	.byte	0x01
	.zero		1


	//----- nvinfo : EIATTR_EXTERNS
	.align		4
        /*0064*/ 	.byte	0x04, 0x0f
        /*0066*/ 	.short	(.L_23 - .L_22)


	//   ....[0]....
	.align		4
.L_22:
        /*0068*/ 	.word	index@(vprintf)


	//----- nvinfo : EIATTR_MERCURY_ISA_VERSION
	.align		4
.L_23:
        /*006c*/ 	.byte	0x03, 0x5f
        /*006e*/ 	.short	0x0101


	//----- nvinfo : EIATTR_VRC_CTA_INIT_COUNT
	.align		4
        /*0070*/ 	.byte	0x02, 0x4a
	.zero		1
	.zero		1


	//----- nvinfo : EIATTR_SYSCALL_OFFSETS
	.align		4
        /*0074*/ 	.byte	0x04, 0x46
        /*0076*/ 	.short	(.L_25 - .L_24)


	//   ....[0]....
.L_24:
        /*0078*/ 	.word	0x00000e10


	//   ....[1]....
        /*007c*/ 	.word	0x00000ee0


	//   ....[2]....
        /*0080*/ 	.word	0x00000f90


	//   ....[3]....
        /*0084*/ 	.word	0x00001050


	//----- nvinfo : EIATTR_EXIT_INSTR_OFFSETS
	.align		4
.L_25:
        /*0088*/ 	.byte	0x04, 0x1c
        /*008a*/ 	.short	(.L_27 - .L_26)


	//   ....[0]....
.L_26:
        /*008c*/ 	.word	0x00000390


	//   ....[1]....
        /*0090*/ 	.word	0x000005f0


	//   ....[2]....
        /*0094*/ 	.word	0x00000850


	//   ....[3]....
        /*0098*/ 	.word	0x00000ab0


	//   ....[4]....
        /*009c*/ 	.word	0x00000d10


	//   ....[5]....
        /*00a0*/ 	.word	0x00000f10


	//   ....[6]....
        /*00a4*/ 	.word	0x000010d0


	//----- nvinfo : EIATTR_CRS_STACK_SIZE
	.align		4
.L_27:
        /*00a8*/ 	.byte	0x04, 0x1e
        /*00aa*/ 	.short	(.L_29 - .L_28)
.L_28:
        /*00ac*/ 	.word	0x00000000


	//----- nvinfo : EIATTR_CBANK_PARAM_SIZE
	.align		4
.L_29:
        /*00b0*/ 	.byte	0x03, 0x19
        /*00b2*/ 	.short	0x0019


	//----- nvinfo : EIATTR_PARAM_CBANK
	.align		4
        /*00b4*/ 	.byte	0x04, 0x0a
        /*00b6*/ 	.short	(.L_31 - .L_30)
	.align		4
.L_30:
        /*00b8*/ 	.word	index@(.nv.constant0._Z5bingoPPiS0_iib)
        /*00bc*/ 	.short	0x0380
        /*00be*/ 	.short	0x0019


	//----- nvinfo : EIATTR_SW_WAR
	.align		4
.L_31:
        /*00c0*/ 	.byte	0x04, 0x36
        /*00c2*/ 	.short	(.L_33 - .L_32)
.L_32:
        /*00c4*/ 	.word	0x00000008
.L_33:


//--------------------- .nv.callgraph             --------------------------
	.section	.nv.callgraph,"",@"SHT_CUDA_CALLGRAPH"
	.align	4
	.sectionentsize	8
	.align		4
        /*0000*/ 	.word	0x00000000
	.align		4
        /*0004*/ 	.word	0xffffffff
	.align		4
        /*0008*/ 	.word	index@(_Z5bingoPPiS0_iib)
	.align		4
        /*000c*/ 	.word	index@(vprintf)
	.align		4
        /*0010*/ 	.word	0x00000000
	.align		4
        /*0014*/ 	.word	0xfffffffe
	.align		4
        /*0018*/ 	.word	0x00000000
	.align		4
        /*001c*/ 	.word	0xfffffffd
	.align		4
        /*0020*/ 	.word	0x00000000
	.align		4
        /*0024*/ 	.word	0xfffffffc


//--------------------- .nv.constant4             --------------------------
	.section	.nv.constant4,"a",@progbits
	.align	8
	.align		8
.nv.constant4:
        /*0000*/ 	.dword	vprintf
	.align		8
        /*0008*/ 	.dword	$str
	.align		8
        /*0010*/ 	.dword	$str$1
	.align		8
        /*0018*/ 	.dword	$str$2
	.align		8
        /*0020*/ 	.dword	$str$3


//--------------------- .text._Z5bingoPPiS0_iib   --------------------------
	.section	.text._Z5bingoPPiS0_iib,"ax",@progbits
	.align	128
        .global         _Z5bingoPPiS0_iib
        .type           _Z5bingoPPiS0_iib,@function
        .size           _Z5bingoPPiS0_iib,(.L_x_23 - _Z5bingoPPiS0_iib)
        .other          _Z5bingoPPiS0_iib,@"STO_CUDA_ENTRY STV_DEFAULT"
_Z5bingoPPiS0_iib:
.text._Z5bingoPPiS0_iib:
[----:B------:R-:W0:Y:S01]  /*0000*/  LDC R1, c[0x0][0x37c] ;  /* 0x0000df00ff017b82 */ /* 0x000e220000000800 */
[----:B------:R-:W1:Y:S07]  /*0010*/  LDCU UR5, c[0x0][0x390] ;  /* 0x00007200ff0577ac */ /* 0x000e6e0008000800 */
[----:B------:R-:W2:Y:S01]  /*0020*/  LDC R18, c[0x0][0x2f8] ;  /* 0x0000be00ff127b82 */ /* 0x000ea20000000800 */
[----:B0-----:R-:W-:Y:S01]  /*0030*/  VIADD R1, R1, 0xffffffe0 ;  /* 0xffffffe001017836 */ /* 0x001fe20000000000 */
[----:B------:R-:W0:Y:S04]  /*0040*/  LDCU UR4, c[0x0][0x2fc] ;  /* 0x00005f80ff0477ac */ /* 0x000e280008000800 */
[----:B------:R3:W-:Y:S04]  /*0050*/  STL.64 [R1], RZ ;  /* 0x000000ff01007387 */ /* 0x0007e80000100a00 */
[----:B------:R3:W-:Y:S04]  /*0060*/  STL.64 [R1+0x8], RZ ;  /* 0x000008ff01007387 */ /* 0x0007e80000100a00 */
[----:B------:R3:W-:Y:S01]  /*0070*/  STL [R1+0x10], RZ ;  /* 0x000010ff01007387 */ /* 0x0007e20000100800 */
[----:B-1----:R-:W-:Y:S01]  /*0080*/  UISETP.GE.AND UP0, UPT, UR5, 0x1, UPT ;  /* 0x000000010500788c */ /* 0x002fe2000bf06270 */
[----:B--2---:R-:W-:-:S04]  /*0090*/  IADD3 R18, P0, P1, R1, 0x18, R18 ;  /* 0x0000001801127810 */ /* 0x004fc8000791e012 */
[----:B0-----:R-:W-:-:S04]  /*00a0*/  IADD3.X R2, PT, PT, RZ, UR4, RZ, P0, P1 ;  /* 0x00000004ff027c10 */ /* 0x001fc800087e24ff */
[----:B---3--:R-:W-:Y:S05]  /*00b0*/  BRA.U !UP0, `(.L_x_0) ;  /* 0x0000000d08387547 */ /* 0x008fea000b800000 */
[----:B------:R-:W0:Y:S01]  /*00c0*/  S2R R3, SR_TID.X ;  /* 0x0000000000037919 */ /* 0x000e220000002100 */
[----:B------:R-:W1:Y:S01]  /*00d0*/  LDC.64 R4, c[0x0][0x388] ;  /* 0x0000e200ff047b82 */ /* 0x000e620000000a00 */
[----:B------:R-:W-:Y:S01]  /*00e0*/  IMAD.MOV.U32 R0, RZ, RZ, RZ ;  /* 0x000000ffff007224 */ /* 0x000fe200078e00ff */
[----:B------:R-:W-:Y:S02]  /*00f0*/  CS2R R8, SRZ ;  /* 0x0000000000087805 */ /* 0x000fe4000001ff00 */
[----:B------:R-:W-:Y:S01]  /*0100*/  CS2R R10, SRZ ;  /* 0x00000000000a7805 */ /* 0x000fe2000001ff00 */
[----:B------:R-:W-:Y:S01]  /*0110*/  IMAD.MOV.U32 R22, RZ, RZ, RZ ;  /* 0x000000ffff167224 */ /* 0x000fe200078e00ff */
[----:B------:R-:W2:Y:S01]  /*0120*/  LDCU.64 UR36, c[0x0][0x358] ;  /* 0x00006b00ff2477ac */ /* 0x000ea20008000a00 */
[----:B0-----:R-:W-:-:S04]  /*0130*/  IMAD R3, R3, 0x5, RZ ;  /* 0x0000000503037824 */ /* 0x001fc800078e02ff */
[----:B-1----:R-:W-:-:S04]  /*0140*/  IMAD.WIDE.U32 R4, R3, 0x8, R4 ;  /* 0x0000000803047825 */ /* 0x002fc800078e0004 */
[----:B--2---:R-:W-:-:S07]  /*0150*/  IMAD.MOV.U32 R3, RZ, RZ, RZ ;  /* 0x000000ffff037224 */ /* 0x004fce00078e00ff */
.L_x_17:
[----:B------:R-:W0:Y:S01]  /*0160*/  LDCU UR4, c[0x0][0x394] ;  /* 0x00007280ff0477ac */ /* 0x000e220008000800 */
[----:B------:R-:W1:Y:S01]  /*0170*/  LDC.64 R16, c[0x0][0x380] ;  /* 0x0000e000ff107b82 */ /* 0x000e620000000a00 */
[----:B0-----:R-:W-:Y:S01]  /*0180*/  UISETP.GE.AND UP0, UPT, UR4, 0x1, UPT ;  /* 0x000000010400788c */ /* 0x001fe2000bf06270 */
[----:B-1----:R-:W-:-:S08]  /*0190*/  IMAD.WIDE.U32 R16, R11, 0x8, R16 ;  /* 0x000000080b107825 */ /* 0x002fd000078e0010 */
[----:B------:R-:W-:Y:S05]  /*01a0*/  BRA.U !UP0, `(.L_x_1) ;  /* 0x00000001088c7547 */ /* 0x000fea000b800000 */
[----:B------:R-:W0:Y:S01]  /*01b0*/  LDC.U8 R15, c[0x0][0x398] ;  /* 0x0000e600ff0f7b82 */ /* 0x000e220000000000 */
[----:B------:R-:W-:Y:S01]  /*01c0*/  ISETP.NE.AND P1, PT, R11, RZ, PT ;  /* 0x000000ff0b00720c */ /* 0x000fe20003f25270 */
[----:B------:R-:W-:Y:S01]  /*01d0*/  IMAD.MOV.U32 R14, RZ, RZ, RZ ;  /* 0x000000ffff0e7224 */ /* 0x000fe200078e00ff */
[----:B------:R-:W1:Y:S11]  /*01e0*/  LDCU UR38, c[0x0][0x394] ;  /* 0x00007280ff2677ac */ /* 0x000e760008000800 */
.L_x_4:
[----:B------:R-:W2:Y:S04]  /*01f0*/  LDG.E.64 R12, desc[UR36][R4.64] ;  /* 0x00000024040c7981 */ /* 0x000ea8000c1e1b00 */
[----:B------:R-:W3:Y:S01]  /*0200*/  LDG.E.64 R6, desc[UR36][R16.64] ;  /* 0x0000002410067981 */ /* 0x000ee2000c1e1b00 */
[----:B--2---:R-:W-:-:S03]  /*0210*/  IMAD.WIDE.U32 R12, R14, 0x4, R12 ;  /* 0x000000040e0c7825 */ /* 0x004fc600078e000c */
[----:B---3--:R-:W2:Y:S04]  /*0220*/  LD.E R6, desc[UR36][R6.64] ;  /* 0x0000002406067980 */ /* 0x008ea8000c101900 */
[----:B------:R-:W2:Y:S02]  /*0230*/  LD.E R13, desc[UR36][R12.64] ;  /* 0x000000240c0d7980 */ /* 0x000ea4000c101900 */
[----:B--2---:R-:W-:Y:S01]  /*0240*/  ISETP.NE.AND P0, PT, R13, R6, PT ;  /* 0x000000060d00720c */ /* 0x004fe20003f05270 */
[----:B------:R-:W-:-:S12]  /*0250*/  @!P1 IMAD.IADD R22, R22, 0x1, R13 ;  /* 0x0000000116169824 */ /* 0x000fd800078e020d */
[----:B------:R-:W-:Y:S05]  /*0260*/  @P0 BRA `(.L_x_2) ;  /* 0x0000000000240947 */ /* 0x000fea0003800000 */
[----:B------:R-:W-:-:S05]  /*0270*/  IMAD R6, R14, 0x4, R1 ;  /* 0x000000040e067824 */ /* 0x000fca00078e0201 */
[----:B------:R-:W2:Y:S01]  /*0280*/  LDL R7, [R6] ;  /* 0x0000000006077983 */ /* 0x000ea20000100800 */
[----:B------:R-:W-:Y:S01]  /*0290*/  IADD3 R10, PT, PT, R10, 0x1, RZ ;  /* 0x000000010a0a7810 */ /* 0x000fe20007ffe0ff */
[----:B------:R-:W-:-:S03]  /*02a0*/  IMAD.IADD R22, R22, 0x1, -R13 ;  /* 0x0000000116167824 */ /* 0x000fc600078e0a0d */
[----:B------:R-:W-:Y:S01]  /*02b0*/  ISETP.NE.AND P0, PT, R10, 0x5, PT ;  /* 0x000000050a00780c */ /* 0x000fe20003f05270 */
[----:B--2---:R-:W-:-:S05]  /*02c0*/  VIADD R7, R7, 0x1 ;  /* 0x0000000107077836 */ /* 0x004fca0000000000 */
[----:B------:R2:W-:Y:S01]  /*02d0*/  STL [R6], R7 ;  /* 0x0000000706007387 */ /* 0x0005e20000100800 */
[----:B------:R-:W-:-:S13]  /*02e0*/  ISETP.NE.AND P0, PT, R7, 0x5, P0 ;  /* 0x000000050700780c */ /* 0x000fda0000705270 */
[----:B--2---:R-:W-:Y:S05]  /*02f0*/  @!P0 BRA `(.L_x_3) ;  /* 0x0000000c00088947 */ /* 0x004fea0003800000 */
.L_x_2:
[----:B------:R-:W-:Y:S05]  /*0300*/  WARPSYNC.ALL ;  /* 0x0000000000007948 */ /* 0x000fea0003800000 */
[----:B------:R-:W2:Y:S08]  /*0310*/  S2UR UR5, SR_CgaCtaId ;  /* 0x00000000000579c3 */ /* 0x000eb00000008800 */
[----:B------:R-:W-:Y:S01]  /*0320*/  BAR.SYNC.DEFER_BLOCKING 0x0 ;  /* 0x0000000000007b1d */ /* 0x000fe20000010000 */
[----:B0-----:R-:W-:-:S04]  /*0330*/  PRMT R6, R15, 0x8880, RZ ;  /* 0x000088800f067816 */ /* 0x001fc800000000ff */
[----:B------:R-:W-:Y:S01]  /*0340*/  ISETP.NE.AND P2, PT, R6, RZ, PT ;  /* 0x000000ff0600720c */ /* 0x000fe20003f45270 */
[----:B------:R-:W-:Y:S02]  /*0350*/  UMOV UR4, 0x400 ;  /* 0x0000040000047882 */ /* 0x000fe40000000000 */
[----:B--2---:R-:W-:-:S09]  /*0360*/  ULEA UR4, UR5, UR4, 0x18 ;  /* 0x0000000405047291 */ /* 0x004fd2000f8ec0ff */
[----:B------:R-:W0:Y:S02]  /*0370*/  LDS R7, [UR4] ;  /* 0x00000004ff077984 */ /* 0x000e240008000800 */
[----:B0-----:R-:W-:-:S13]  /*0380*/  ISETP.NE.AND P0, PT, R7, RZ, PT ;  /* 0x000000ff0700720c */ /* 0x001fda0003f05270 */
[----:B-1----:R-:W-:Y:S05]  /*0390*/  @P0 EXIT P2 ;  /* 0x000000000000094d */ /* 0x002fea0001000000 */
[----:B------:R-:W-:Y:S01]  /*03a0*/  VIADD R14, R14, 0x1 ;  /* 0x000000010e0e7836 */ /* 0x000fe20000000000 */
[----:B------:R-:W-:-:S04]  /*03b0*/  UMOV UR4, UR38 ;  /* 0x0000002600047c82 */ /* 0x000fc80008000000 */
[----:B------:R-:W-:-:S13]  /*03c0*/  ISETP.NE.AND P0, PT, R14, UR4, PT ;  /* 0x000000040e007c0c */ /* 0x000fda000bf05270 */
[----:B------:R-:W-:Y:S05]  /*03d0*/  @P0 BRA `(.L_x_4) ;  /* 0xfffffffc00840947 */ /* 0x000fea000383ffff */
.L_x_1:
[----:B------:R-:W-:Y:S01]  /*03e0*/  BAR.SYNC.DEFER_BLOCKING 0x0 ;  /* 0x0000000000007b1d */ /* 0x000fe20000010000 */
[----:B------:R-:W-:-:S09]  /*03f0*/  UISETP.GE.AND UP0, UPT, UR4, 0x1, UPT ;  /* 0x000000010400788c */ /* 0x000fd2000bf06270 */
[----:B------:R-:W-:Y:S05]  /*0400*/  BRA.U !UP0, `(.L_x_5) ;  /* 0x00000001088c7547 */ /* 0x000fea000b800000 */
[----:B------:R-:W0:Y:S01]  /*0410*/  LDC.U8 R15, c[0x0][0x398] ;  /* 0x0000e600ff0f7b82 */ /* 0x000e220000000000 */
[----:B------:R-:W-:Y:S01]  /*0420*/  ISETP.NE.AND P1, PT, R11, RZ, PT ;  /* 0x000000ff0b00720c */ /* 0x000fe20003f25270 */
[----:B------:R-:W-:Y:S01]  /*0430*/  IMAD.MOV.U32 R14, RZ, RZ, RZ ;  /* 0x000000ffff0e7224 */ /* 0x000fe200078e00ff */
[----:B------:R-:W1:Y:S11]  /*0440*/  LDCU UR39, c[0x0][0x394] ;  /* 0x00007280ff2777ac */ /* 0x000e760008000800 */
.L_x_7:
        /* <DEDUP_REMOVED lines=10> */
[----:B------:R-:W-:Y:S01]  /*04f0*/  VIADD R9, R9, 0x1 ;  /* 0x0000000109097836 */ /* 0x000fe20000000000 */
[----:B------:R-:W-:-:S04]  /*0500*/  IADD3 R22, PT, PT, R22, -R13, RZ ;  /* 0x8000000d16167210 */ /* 0x000fc80007ffe0ff */
[----:B------:R-:W-:Y:S01]  /*0510*/  ISETP.NE.AND P0, PT, R9, 0x5, PT ;  /* 0x000000050900780c */ /* 0x000fe20003f05270 */
[----:B--2---:R-:W-:-:S05]  /*0520*/  VIADD R7, R7, 0x1 ;  /* 0x0000000107077836 */ /* 0x004fca0000000000 */
[----:B------:R2:W-:Y:S01]  /*0530*/  STL [R6], R7 ;  /* 0x0000000706007387 */ /* 0x0005e20000100800 */
[----:B------:R-:W-:-:S13]  /*0540*/  ISETP.EQ.OR P0, PT, R7, 0x5, !P0 ;  /* 0x000000050700780c */ /* 0x000fda0004702670 */
[----:B--2---:R-:W-:Y:S05]  /*0550*/  @P0 BRA `(.L_x_3) ;  /* 0x0000000800700947 */ /* 0x004fea0003800000 */
.L_x_6:
        /* <DEDUP_REMOVED lines=14> */
.L_x_5:
[----:B------:R-:W-:Y:S01]  /*0640*/  BAR.SYNC.DEFER_BLOCKING 0x0 ;  /* 0x0000000000007b1d */ /* 0x000fe20000010000 */
[----:B------:R-:W-:-:S09]  /*0650*/  UISETP.GE.AND UP0, UPT, UR4, 0x1, UPT ;  /* 0x000000010400788c */ /* 0x000fd2000bf06270 */
[----:B------:R-:W-:Y:S05]  /*0660*/  BRA.U !UP0, `(.L_x_8) ;  /* 0x00000001088c7547 */ /* 0x000fea000b800000 */
[----:B------:R-:W0:Y:S01]  /*0670*/  LDC.U8 R15, c[0x0][0x398] ;  /* 0x0000e600ff0f7b82 */ /* 0x000e220000000000 */
[----:B------:R-:W-:Y:S01]  /*0680*/  ISETP.NE.AND P1, PT, R11, RZ, PT ;  /* 0x000000ff0b00720c */ /* 0x000fe20003f25270 */
[----:B------:R-:W-:Y:S01]  /*0690*/  IMAD.MOV.U32 R14, RZ, RZ, RZ ;  /* 0x000000ffff0e7224 */ /* 0x000fe200078e00ff */
[----:B------:R-:W1:Y:S11]  /*06a0*/  LDCU UR40, c[0x0][0x394] ;  /* 0x00007280ff2877ac */ /* 0x000e760008000800 */
.L_x_10:
        /* <DEDUP_REMOVED lines=10> */
[----:B------:R-:W-:Y:S02]  /*0750*/  VIADD R8, R8, 0x1 ;  /* 0x0000000108087836 */ /* 0x000fe40000000000 */
[----:B------:R-:W-:-:S03]  /*0760*/  IMAD.IADD R22, R22, 0x1, -R13 ;  /* 0x0000000116167824 */ /* 0x000fc600078e0a0d */
[----:B------:R-:W-:Y:S01]  /*0770*/  ISETP.NE.AND P0, PT, R8, 0x5, PT ;  /* 0x000000050800780c */ /* 0x000fe20003f05270 */
[----:B--2---:R-:W-:-:S05]  /*0780*/  VIADD R7, R7, 0x1 ;  /* 0x0000000107077836 */ /* 0x004fca0000000000 */
[----:B------:R2:W-:Y:S01]  /*0790*/  STL [R6], R7 ;  /* 0x0000000706007387 */ /* 0x0005e20000100800 */
[----:B------:R-:W-:-:S13]  /*07a0*/  ISETP.EQ.OR P0, PT, R7, 0x5, !P0 ;  /* 0x000000050700780c */ /* 0x000fda0004702670 */
[----:B--2---:R-:W-:Y:S05]  /*07b0*/  @P0 BRA `(.L_x_3) ;  /* 0x0000000400d80947 */ /* 0x004fea0003800000 */
.L_x_9:
        /* <DEDUP_REMOVED lines=10> */
[----:B------:R-:W-:Y:S01]  /*0860*/  IADD3 R14, PT, PT, R14, 0x1, RZ ;  /* 0x000000010e0e7810 */ /* 0x000fe20007ffe0ff */
[----:B------:R-:W-:-:S03]  /*0870*/  UMOV UR4, UR40 ;  /* 0x0000002800047c82 */ /* 0x000fc60008000000 */
[----:B------:R-:W-:-:S13]  /*0880*/  ISETP.NE.AND P0, PT, R14, UR4, PT ;  /* 0x000000040e007c0c */ /* 0x000fda000bf05270 */
[----:B------:R-:W-:Y:S05]  /*0890*/  @P0 BRA `(.L_x_10) ;  /* 0xfffffffc00840947 */ /* 0x000fea000383ffff */
.L_x_8:
[----:B------:R-:W-:Y:S01]  /*08a0*/  BAR.SYNC.DEFER_BLOCKING 0x0 ;  /* 0x0000000000007b1d */ /* 0x000fe20000010000 */
[----:B------:R-:W-:-:S09]  /*08b0*/  UISETP.GE.AND UP0, UPT, UR4, 0x1, UPT ;  /* 0x000000010400788c */ /* 0x000fd2000bf06270 */
[----:B------:R-:W-:Y:S05]  /*08c0*/  BRA.U !UP0, `(.L_x_11) ;  /* 0x00000001088c7547 */ /* 0x000fea000b800000 */
[----:B------:R-:W0:Y:S01]  /*08d0*/  LDC.U8 R15, c[0x0][0x398] ;  /* 0x0000e600ff0f7b82 */ /* 0x000e220000000000 */
[----:B------:R-:W-:Y:S01]  /*08e0*/  ISETP.NE.AND P1, PT, R11, RZ, PT ;  /* 0x000000ff0b00720c */ /* 0x000fe20003f25270 */
[----:B------:R-:W-:Y:S01]  /*08f0*/  IMAD.MOV.U32 R14, RZ, RZ, RZ ;  /* 0x000000ffff0e7224 */ /* 0x000fe200078e00ff */
[----:B------:R-:W1:Y:S11]  /*0900*/  LDCU UR41, c[0x0][0x394] ;  /* 0x00007280ff2977ac */ /* 0x000e760008000800 */
.L_x_13:
        /* <DEDUP_REMOVED lines=17> */
.L_x_12:
        /* <DEDUP_REMOVED lines=14> */
.L_x_11:
[----:B------:R-:W-:Y:S01]  /*0b00*/  BAR.SYNC.DEFER_BLOCKING 0x0 ;  /* 0x0000000000007b1d */ /* 0x000fe20000010000 */
[----:B------:R-:W-:-:S09]  /*0b10*/  UISETP.GE.AND UP0, UPT, UR4, 0x1, UPT ;  /* 0x000000010400788c */ /* 0x000fd2000bf06270 */
[----:B------:R-:W-:Y:S05]  /*0b20*/  BRA.U !UP0, `(.L_x_14) ;  /* 0x0000000108887547 */ /* 0x000fea000b800000 */
[----:B------:R-:W0:Y:S01]  /*0b30*/  LDC.U8 R15, c[0x0][0x398] ;  /* 0x0000e600ff0f7b82 */ /* 0x000e220000000000 */
[----:B------:R-:W-:Y:S01]  /*0b40*/  HFMA2 R14, -RZ, RZ, 0, 0 ;  /* 0x00000000ff0e7431 */ /* 0x000fe200000001ff */
[----:B------:R-:W-:Y:S01]  /*0b50*/  ISETP.NE.AND P1, PT, R11, RZ, PT ;  /* 0x000000ff0b00720c */ /* 0x000fe20003f25270 */
[----:B------:R-:W1:-:S12]  /*0b60*/  LDCU UR42, c[0x0][0x394] ;  /* 0x00007280ff2a77ac */ /* 0x000e580008000800 */
.L_x_16:
        /* <DEDUP_REMOVED lines=17> */
.L_x_15:
        /* <DEDUP_REMOVED lines=10> */
[----:B------:R-:W-:-:S05]  /*0d20*/  VIADD R14, R14, 0x1 ;  /* 0x000000010e0e7836 */ /* 0x000fca0000000000 */
[----:B------:R-:W-:-:S13]  /*0d30*/  ISETP.NE.AND P0, PT, R14, UR42, PT ;  /* 0x0000002a0e007c0c */ /* 0x000fda000bf05270 */
[----:B------:R-:W-:Y:S05]  /*0d40*/  @P0 BRA `(.L_x_16) ;  /* 0xfffffffc00880947 */ /* 0x000fea000383ffff */
.L_x_14:
[----:B------:R-:W0:Y:S01]  /*0d50*/  LDCU UR4, c[0x0][0x390] ;  /* 0x00007200ff0477ac */ /* 0x000e220008000800 */
[----:B------:R-:W-:Y:S01]  /*0d60*/  IADD3 R11, PT, PT, R11, 0x1, RZ ;  /* 0x000000010b0b7810 */ /* 0x000fe20007ffe0ff */
[----:B------:R-:W-:Y:S03]  /*0d70*/  BAR.SYNC.DEFER_BLOCKING 0x0 ;  /* 0x0000000000007b1d */ /* 0x000fe60000010000 */
[----:B0-----:R-:W-:-:S13]  /*0d80*/  ISETP.NE.AND P0, PT, R11, UR4, PT ;  /* 0x000000040b007c0c */ /* 0x001fda000bf05270 */
[----:B------:R-:W-:Y:S05]  /*0d90*/  @P0 BRA `(.L_x_17) ;  /* 0xfffffff000f00947 */ /* 0x000fea000383ffff */
.L_x_0:
[----:B------:R-:W-:Y:S01]  /*0da0*/  MOV R16, 0x0 ;  /* 0x0000000000107802 */ /* 0x000fe20000000f00 */
[----:B------:R-:W0:Y:S01]  /*0db0*/  LDCU.64 UR4, c[0x4][0x18] ;  /* 0x01000300ff0477ac */ /* 0x000e220008000a00 */
[----:B------:R-:W-:Y:S02]  /*0dc0*/  CS2R R6, SRZ ;  /* 0x0000000000067805 */ /* 0x000fe4000001ff00 */
[----:B------:R1:W2:Y:S01]  /*0dd0*/  LDC.64 R8, c[0x4][R16] ;  /* 0x0100000010087b82 */ /* 0x0002a20000000a00 */
[----:B0-----:R-:W-:Y:S02]  /*0de0*/  IMAD.U32 R4, RZ, RZ, UR4 ;  /* 0x00000004ff047e24 */ /* 0x001fe4000f8e00ff */
[----:B-1----:R-:W-:-:S07]  /*0df0*/  IMAD.U32 R5, RZ, RZ, UR5 ;  /* 0x00000005ff057e24 */ /* 0x002fce000f8e00ff */
[----:B------:R-:W-:-:S07]  /*0e00*/  LEPC R20, `(.L_x_18) ;  /* 0x000000001014794e */ /* 0x000fce0000000000 */
[----:B--2---:R-:W-:Y:S05]  /*0e10*/  CALL.ABS.NOINC R8 ;  /* 0x0000000008007343 */ /* 0x004fea0003c00000 */
.L_x_18:
[----:B------:R-:W0:Y:S01]  /*0e20*/  S2UR UR5, SR_CgaCtaId ;  /* 0x00000000000579c3 */ /* 0x000e220000008800 */
[----:B------:R-:W-:Y:S01]  /*0e30*/  UMOV UR4, 0x400 ;  /* 0x0000040000047882 */ /* 0x000fe20000000000 */
[----:B------:R-:W-:Y:S02]  /*0e40*/  IMAD.MOV.U32 R6, RZ, RZ, R18 ;  /* 0x000000ffff067224 */ /* 0x000fe400078e0012 */
[----:B------:R-:W-:-:S04]  /*0e50*/  IMAD.MOV.U32 R7, RZ, RZ, R2 ;  /* 0x000000ffff077224 */ /* 0x000fc800078e0002 */
[----:B------:R-:W1:Y:S01]  /*0e60*/  LDC.64 R16, c[0x4][R16] ;  /* 0x0100000010107b82 */ /* 0x000e620000000a00 */
[----:B0-----:R-:W-:-:S09]  /*0e70*/  ULEA UR4, UR5, UR4, 0x18 ;  /* 0x0000000405047291 */ /* 0x001fd2000f8ec0ff */
[----:B------:R-:W0:Y:S02]  /*0e80*/  LDS R0, [UR4] ;  /* 0x00000004ff007984 */ /* 0x000e240008000800 */
[----:B------:R-:W2:Y:S02]  /*0e90*/  LDCU.64 UR4, c[0x4][0x20] ;  /* 0x01000400ff0477ac */ /* 0x000ea40008000a00 */
[----:B--2---:R-:W-:Y:S02]  /*0ea0*/  IMAD.U32 R4, RZ, RZ, UR4 ;  /* 0x00000004ff047e24 */ /* 0x004fe4000f8e00ff */
[----:B------:R-:W-:Y:S01]  /*0eb0*/  IMAD.U32 R5, RZ, RZ, UR5 ;  /* 0x00000005ff057e24 */ /* 0x000fe2000f8e00ff */
[----:B01----:R0:W-:Y:S06]  /*0ec0*/  STL [R1+0x18], R0 ;  /* 0x0000180001007387 */ /* 0x0031ec0000100800 */
[----:B------:R-:W-:-:S07]  /*0ed0*/  LEPC R20, `(.L_x_19) ;  /* 0x000000001014794e */ /* 0x000fce0000000000 */
[----:B0-----:R-:W-:Y:S05]  /*0ee0*/  CALL.ABS.NOINC R16 ;  /* 0x0000000010007343 */ /* 0x001fea0003c00000 */
.L_x_19:
[----:B------:R-:W-:Y:S05]  /*0ef0*/  WARPSYNC.ALL ;  /* 0x0000000000007948 */ /* 0x000fea0003800000 */
[----:B------:R-:W-:Y:S06]  /*0f00*/  BAR.SYNC.DEFER_BLOCKING 0x0 ;  /* 0x0000000000007b1d */ /* 0x000fec0000010000 */
[----:B------:R-:W-:Y:S05]  /*0f10*/  EXIT ;  /* 0x000000000000794d */ /* 0x000fea0003800000 */
.L_x_3:
[----:B------:R-:W-:Y:S01]  /*0f20*/  MOV R19, 0x0 ;  /* 0x0000000000137802 */ /* 0x000fe20000000f00 */
[----:B------:R-:W2:Y:S01]  /*0f30*/  LDCU.64 UR4, c[0x4][0x8] ;  /* 0x01000100ff0477ac */ /* 0x000ea20008000a00 */
[----:B------:R-:W-:Y:S02]  /*0f40*/  CS2R R6, SRZ ;  /* 0x0000000000067805 */ /* 0x000fe4000001ff00 */
[----:B------:R3:W4:Y:S01]  /*0f50*/  LDC.64 R8, c[0x4][R19] ;  /* 0x0100000013087b82 */ /* 0x0007220000000a00 */
[----:B--2---:R-:W-:Y:S01]  /*0f60*/  MOV R4, UR4 ;  /* 0x0000000400047c02 */ /* 0x004fe20008000f00 */
[----:B---3--:R-:W-:-:S07]  /*0f70*/  IMAD.U32 R5, RZ, RZ, UR5 ;  /* 0x00000005ff057e24 */ /* 0x008fce000f8e00ff */
[----:B------:R-:W-:-:S07]  /*0f80*/  LEPC R20, `(.L_x_20) ;  /* 0x000000001014794e */ /* 0x000fce0000000000 */
[----:B01--4-:R-:W-:Y:S05]  /*0f90*/  CALL.ABS.NOINC R8 ;  /* 0x0000000008007343 */ /* 0x013fea0003c00000 */
.L_x_20:
[----:B------:R-:W2:Y:S01]  /*0fa0*/  LDG.E.64 R8, desc[UR36][R16.64] ;  /* 0x0000002410087981 */ /* 0x000ea2000c1e1b00 */
[----:B------:R-:W0:Y:S03]  /*0fb0*/  LDCU.64 UR4, c[0x4][0x10] ;  /* 0x01000200ff0477ac */ /* 0x000e260008000a00 */
[----:B--2---:R-:W2:Y:S01]  /*0fc0*/  LD.E R9, desc[UR36][R8.64] ;  /* 0x0000002408097980 */ /* 0x004ea2000c101900 */
[----:B------:R1:W3:Y:S01]  /*0fd0*/  LDC.64 R10, c[0x4][R19] ;  /* 0x01000000130a7b82 */ /* 0x0002e20000000a00 */
[----:B0-----:R-:W-:Y:S02]  /*0fe0*/  IMAD.U32 R4, RZ, RZ, UR4 ;  /* 0x00000004ff047e24 */ /* 0x001fe4000f8e00ff */
[----:B------:R-:W-:Y:S02]  /*0ff0*/  IMAD.U32 R5, RZ, RZ, UR5 ;  /* 0x00000005ff057e24 */ /* 0x000fe4000f8e00ff */
[----:B------:R-:W-:-:S02]  /*1000*/  IMAD.MOV.U32 R6, RZ, RZ, R18 ;  /* 0x000000ffff067224 */ /* 0x000fc400078e0012 */
[----:B------:R-:W-:Y:S02]  /*1010*/  IMAD.MOV.U32 R7, RZ, RZ, R2 ;  /* 0x000000ffff077224 */ /* 0x000fe400078e0002 */
[----:B--2---:R-:W-:-:S05]  /*1020*/  IMAD R0, R9, R22, RZ ;  /* 0x0000001609007224 */ /* 0x004fca00078e02ff */
[----:B---3--:R1:W-:Y:S02]  /*1030*/  STL [R1+0x18], R0 ;  /* 0x0000180001007387 */ /* 0x0083e40000100800 */
[----:B------:R-:W-:-:S07]  /*1040*/  LEPC R20, `(.L_x_21) ;  /* 0x000000001014794e */ /* 0x000fce0000000000 */
[----:B-1----:R-:W-:Y:S05]  /*1050*/  CALL.ABS.NOINC R10 ;  /* 0x000000000a007343 */ /* 0x002fea0003c00000 */
.L_x_21:
[----:B------:R-:W2:Y:S01]  /*1060*/  LDG.E.64 R16, desc[UR36][R16.64] ;  /* 0x0000002410107981 */ /* 0x000ea2000c1e1b00 */
[----:B------:R-:W0:Y:S01]  /*1070*/  S2UR UR5, SR_CgaCtaId ;  /* 0x00000000000579c3 */ /* 0x000e220000008800 */
[----:B------:R-:W-:Y:S02]  /*1080*/  UMOV UR4, 0x400 ;  /* 0x0000040000047882 */ /* 0x000fe40000000000 */
[----:B--2---:R-:W2:Y:S01]  /*1090*/  LD.E R3, desc[UR36][R16.64] ;  /* 0x0000002410037980 */ /* 0x004ea2000c101900 */
[----:B0-----:R-:W-:Y:S01]  /*10a0*/  ULEA UR4, UR5, UR4, 0x18 ;  /* 0x0000000405047291 */ /* 0x001fe2000f8ec0ff */
[----:B--2---:R-:W-:-:S08]  /*10b0*/  IMAD R3, R3, R22, RZ ;  /* 0x0000001603037224 */ /* 0x004fd000078e02ff */
[----:B------:R-:W-:Y:S01]  /*10c0*/  STS [UR4], R3 ;  /* 0x00000003ff007988 */ /* 0x000fe20008000804 */
[----:B------:R-:W-:Y:S05]  /*10d0*/  EXIT ;  /* 0x000000000000794d */ /* 0x000fea0003800000 */
.L_x_22:
[----:B------:R-:W-:-:S00]  /*10e0*/  BRA `(.L_x_22) ;  /* 0xfffffffc00fc7947 */ /* 0x000fc0000383ffff */
[----:B------:R-:W-:-:S00]  /*10f0*/  NOP ;  /* 0x0000000000007918 */ /* 0x000fc00000000000 */
        /* <DEDUP_REMOVED lines=8> */
.L_x_23:


//--------------------- .nv.global.init           --------------------------
	.section	.nv.global.init,"aw",@progbits
.nv.global.init:
	.type		$str$3,@object
	.size		$str$3,($str$1 - $str$3)
$str$3:
        /*0000*/ 	.byte	0x0a, 0x20, 0x25, 0x64, 0x00
	.type		$str$1,@object
	.size		$str$1,($str - $str$1)
$str$1:
        /*0005*/ 	.byte	0x0a, 0x0a, 0x20, 0x25, 0x64, 0x00
	.type		$str,@object
	.size		$str,($str$2 - $str)
$str:
        /*000b*/ 	.byte	0x62, 0x69, 0x6e, 0x67, 0x6f, 0x21, 0x21, 0x00
	.type		$str$2,@object
	.size		$str$2,(.L_2 - $str$2)
$str$2:
        /*0013*/ 	.byte	0x0a, 0x4e, 0x6f, 0x20, 0x42, 0x69, 0x6e, 0x67, 0x6f, 0x3f, 0x3f, 0x00
.L_2:


//--------------------- .nv.shared._Z5bingoPPiS0_iib --------------------------
	.section	.nv.shared._Z5bingoPPiS0_iib,"aw",@nobits
	.sectionflags	@""
	.align	4
.nv.shared._Z5bingoPPiS0_iib:
	.zero		1028


//--------------------- .nv.shared.reserved.0     --------------------------
	.section	.nv.shared.reserved.0,"aw",@nobits
	.weak		__nv_reservedSMEM_offset_0_alias
	.size		__nv_reservedSMEM_offset_0_alias, 0, 64
	.other		__nv_reservedSMEM_offset_0_alias,@"STO_CUDA_RESERVED_SHARED STV_DEFAULT"
__nv_reservedSMEM_offset_0_alias:
	.zero		0
	.zero		64


//--------------------- .nv.constant0._Z5bingoPPiS0_iib --------------------------
	.section	.nv.constant0._Z5bingoPPiS0_iib,"a",@progbits
	.sectionflags	@""
	.align	4
.nv.constant0._Z5bingoPPiS0_iib:
	.zero		921


//--------------------- SYMBOLS --------------------------

	.type		.nv.reservedSmem.offset0,@object
	.size		.nv.reservedSmem.offset0,0x4
	.type		.nv.reservedSmem.cap,@object
	.size		.nv.reservedSmem.cap,0x4
	.type		vprintf,@function
